//
// Generated by NVIDIA NVVM Compiler
//
// Compiler Build ID: CL-36424714
// Cuda compilation tools, release 13.0, V13.0.88
// Based on NVVM 20.0.0
//

.version 9.0
.target sm_100
.address_size 64

	// .globl	_Z9helloCUDAv
.extern .func  (.param .b32 func_retval0) vprintf
(
	.param .b64 vprintf_param_0,
	.param .b64 vprintf_param_1
)
;
.global .align 1 .b8 $str[14] = {72, 101, 108, 108, 111, 44, 32, 67, 85, 68, 65, 33, 10};

.visible .entry _Z9helloCUDAv()
{
	.reg .b32 	%r<21>;
	.reg .b64 	%rd<3>;

	bar.sync 	0;
	mov.u64 	%rd1, $str;
	cvta.global.u64 	%rd2, %rd1;
	{ // callseq 0, 0
	.param .b64 param0;
	st.param.b64 	[param0], %rd2;
	.param .b64 param1;
	st.param.b64 	[param1], 0;
	.param .b32 retval0;
	call.uni (retval0), 
	vprintf, 
	(
	param0, 
	param1
	);
	ld.param.b32 	%r1, [retval0];
	} // callseq 0
	bar.sync 	0;
	{ // callseq 1, 0
	.param .b64 param0;
	st.param.b64 	[param0], %rd2;
	.param .b64 param1;
	st.param.b64 	[param1], 0;
	.param .b32 retval0;
	call.uni (retval0), 
	vprintf, 
	(
	param0, 
	param1
	);
	ld.param.b32 	%r3, [retval0];
	} // callseq 1
	bar.sync 	0;
	{ // callseq 2, 0
	.param .b64 param0;
	st.param.b64 	[param0], %rd2;
	.param .b64 param1;
	st.param.b64 	[param1], 0;
	.param .b32 retval0;
	call.uni (retval0), 
	vprintf, 
	(
	param0, 
	param1
	);
	ld.param.b32 	%r5, [retval0];
	} // callseq 2
	bar.sync 	0;
	{ // callseq 3, 0
	.param .b64 param0;
	st.param.b64 	[param0], %rd2;
	.param .b64 param1;
	st.param.b64 	[param1], 0;
	.param .b32 retval0;
	call.uni (retval0), 
	vprintf, 
	(
	param0, 
	param1
	);
	ld.param.b32 	%r7, [retval0];
	} // callseq 3
	bar.sync 	0;
	{ // callseq 4, 0
	.param .b64 param0;
	st.param.b64 	[param0], %rd2;
	.param .b64 param1;
	st.param.b64 	[param1], 0;
	.param .b32 retval0;
	call.uni (retval0), 
	vprintf, 
	(
	param0, 
	param1
	);
	ld.param.b32 	%r9, [retval0];
	} // callseq 4
	bar.sync 	0;
	{ // callseq 5, 0
	.param .b64 param0;
	st.param.b64 	[param0], %rd2;
	.param .b64 param1;
	st.param.b64 	[param1], 0;
	.param .b32 retval0;
	call.uni (retval0), 
	vprintf, 
	(
	param0, 
	param1
	);
	ld.param.b32 	%r11, [retval0];
	} // callseq 5
	bar.sync 	0;
	{ // callseq 6, 0
	.param .b64 param0;
	st.param.b64 	[param0], %rd2;
	.param .b64 param1;
	st.param.b64 	[param1], 0;
	.param .b32 retval0;
	call.uni (retval0), 
	vprintf, 
	(
	param0, 
	param1
	);
	ld.param.b32 	%r13, [retval0];
	} // callseq 6
	bar.sync 	0;
	{ // callseq 7, 0
	.param .b64 param0;
	st.param.b64 	[param0], %rd2;
	.param .b64 param1;
	st.param.b64 	[param1], 0;
	.param .b32 retval0;
	call.uni (retval0), 
	vprintf, 
	(
	param0, 
	param1
	);
	ld.param.b32 	%r15, [retval0];
	} // callseq 7
	bar.sync 	0;
	{ // callseq 8, 0
	.param .b64 param0;
	st.param.b64 	[param0], %rd2;
	.param .b64 param1;
	st.param.b64 	[param1], 0;
	.param .b32 retval0;
	call.uni (retval0), 
	vprintf, 
	(
	param0, 
	param1
	);
	ld.param.b32 	%r17, [retval0];
	} // callseq 8
	bar.sync 	0;
	{ // callseq 9, 0
	.param .b64 param0;
	st.param.b64 	[param0], %rd2;
	.param .b64 param1;
	st.param.b64 	[param1], 0;
	.param .b32 retval0;
	call.uni (retval0), 
	vprintf, 
	(
	param0, 
	param1
	);
	ld.param.b32 	%r19, [retval0];
	} // callseq 9
	ret;

}


// ===== COMPILED SASS (sm_100) =====

	.target	sm_100

	.elftype	@"ET_EXEC"


//--------------------- .note.nv.tkinfo           --------------------------
	.section	.note.nv.tkinfo,"",@"SHT_NOTE"
	.sectionflags	@"SHF_NOTE_NV_TKINFO"
	.tkinfo
        /*0018*/ 	.word	0x00000002
        /*0030*/ 	.string	""
        /*0030*/ 	.string	"ptxas"
        /*0030*/ 	.string	"Cuda compilation tools, release 13.0, V13.0.88"
        /*0030*/ 	.string	"Build cuda_13.0.r13.0/compiler.36424714_0"
        /*0030*/ 	.string	"-arch sm_100 -m 64 "



//--------------------- .note.nv.cuinfo           --------------------------
	.section	.note.nv.cuinfo,"",@"SHT_NOTE"
	.sectionflags	@"SHF_NOTE_NV_CUINFO"
        /*0018*/ 	.short	0x0002
        /*001a*/ 	.short	0x0064
        /*001c*/ 	.short	0x0082
	.zero		2


//--------------------- .nv.info                  --------------------------
	.section	.nv.info,"",@"SHT_CUDA_INFO"
	.align	4


	//----- nvinfo : EIATTR_REGCOUNT
	.align		4
        /*0000*/ 	.byte	0x04, 0x2f
        /*0002*/ 	.short	(.L_2 - .L_1)
	.align		4
.L_1:
        /*0004*/ 	.word	index@(_Z9helloCUDAv)
        /*0008*/ 	.word	0x00000018


	//----- nvinfo : EIATTR_FRAME_SIZE
	.align		4
.L_2:
        /*000c*/ 	.byte	0x04, 0x11
        /*000e*/ 	.short	(.L_4 - .L_3)
	.align		4
.L_3:
        /*0010*/ 	.word	index@(_Z9helloCUDAv)
        /*0014*/ 	.word	0x00000000


	//----- nvinfo : EIATTR_MIN_STACK_SIZE
	.align		4
.L_4:
        /*0018*/ 	.byte	0x04, 0x12
        /*001a*/ 	.short	(.L_6 - .L_5)
	.align		4
.L_5:
        /*001c*/ 	.word	index@(_Z9helloCUDAv)
        /*0020*/ 	.word	0x00000000
.L_6:


//--------------------- .nv.compat                --------------------------
	.section	.nv.compat,"",@"SHT_CUDA_COMPAT_INFO"
	.align	4
        /*0000*/ 	.byte	0x02, 0x09, 0x00, 0x00, 0x02, 0x02, 0x01, 0x00, 0x02, 0x05, 0x05, 0x00, 0x03, 0x07, 0x01, 0x01
        /*0010*/ 	.byte	0x02, 0x03, 0x00, 0x00, 0x02, 0x06, 0x01, 0x00, 0x04, 0x0b, 0x08, 0x00, 0x09, 0x00, 0x00, 0x00
        /*0020*/ 	.byte	0x00, 0x00, 0x00, 0x00


//--------------------- .nv.info._Z9helloCUDAv    --------------------------
	.section	.nv.info._Z9helloCUDAv,"",@"SHT_CUDA_INFO"
	.sectionflags	@""
	.align	4


	//----- nvinfo : EIATTR_CUDA_API_VERSION
	.align		4
        /*0000*/ 	.byte	0x04, 0x37
        /*0002*/ 	.short	(.L_8 - .L_7)
.L_7:
        /*0004*/ 	.word	0x00000082


	//----- nvinfo : EIATTR_SPARSE_MMA_MASK
	.align		4
.L_8:
        /*0008*/ 	.byte	0x03, 0x50
        /*000a*/ 	.short	0x0000


	//----- nvinfo : EIATTR_MAXREG_COUNT
	.align		4
        /*000c*/ 	.byte	0x03, 0x1b
        /*000e*/ 	.short	0x00ff


	//----- nvinfo : EIATTR_NUM_BARRIERS
	.align		4
        /*0010*/ 	.byte	0x02, 0x4c
        /*0012*/ 	.byte	0x01
	.zero		1


	//----- nvinfo : EIATTR_EXTERNS
	.align		4
        /*0014*/ 	.byte	0x04, 0x0f
        /*0016*/ 	.short	(.L_10 - .L_9)


	//   ....[0]....
	.align		4
.L_9:
        /*0018*/ 	.word	index@(vprintf)


	//----- nvinfo : EIATTR_MERCURY_ISA_VERSION
	.align		4
.L_10:
        /*001c*/ 	.byte	0x03, 0x5f
        /*001e*/ 	.short	0x0101


	//----- nvinfo : EIATTR_VRC_CTA_INIT_COUNT
	.align		4
        /*0020*/ 	.byte	0x02, 0x4a
	.zero		1
	.zero		1


	//----- nvinfo : EIATTR_SYSCALL_OFFSETS
	.align		4
        /*0024*/ 	.byte	0x04, 0x46
        /*0026*/ 	.short	(.L_12 - .L_11)


	//   ....[0]....
.L_11:
        /*0028*/ 	.word	0x00000090


	//   ....[1]....
        /*002c*/ 	.word	0x00000120


	//   ....[2]....
        /*0030*/ 	.word	0x000001b0


	//   ....[3]....
        /*0034*/ 	.word	0x00000240


	//   ....[4]....
        /*0038*/ 	.word	0x000002d0


	//   ....[5]....
        /*003c*/ 	.word	0x00000360


	//   ....[6]....
        /*0040*/ 	.word	0x000003f0


	//   ....[7]....
        /*0044*/ 	.word	0x00000480


	//   ....[8]....
        /*0048*/ 	.word	0x00000510


	//   ....[9]....
        /*004c*/ 	.word	0x000005a0


	//----- nvinfo : EIATTR_EXIT_INSTR_OFFSETS
	.align		4
.L_12:
        /*0050*/ 	.byte	0x04, 0x1c
        /*0052*/ 	.short	(.L_14 - .L_13)


	//   ....[0]....
.L_13:
        /*0054*/ 	.word	0x000005b0


	//----- nvinfo : EIATTR_SW_WAR
	.align		4
.L_14:
        /*0058*/ 	.byte	0x04, 0x36
        /*005a*/ 	.short	(.L_16 - .L_15)
.L_15:
        /*005c*/ 	.word	0x00000008
.L_16:


//--------------------- .nv.callgraph             --------------------------
	.section	.nv.callgraph,"",@"SHT_CUDA_CALLGRAPH"
	.align	4
	.sectionentsize	8
	.align		4
        /*0000*/ 	.word	0x00000000
	.align		4
        /*0004*/ 	.word	0xffffffff
	.align		4
        /*0008*/ 	.word	index@(_Z9helloCUDAv)
	.align		4
        /*000c*/ 	.word	index@(vprintf)
	.align		4
        /*0010*/ 	.word	0x00000000
	.align		4
        /*0014*/ 	.word	0xfffffffe
	.align		4
        /*0018*/ 	.word	0x00000000
	.align		4
        /*001c*/ 	.word	0xfffffffd
	.align		4
        /*0020*/ 	.word	0x00000000
	.align		4
        /*0024*/ 	.word	0xfffffffc


//--------------------- .nv.constant4             --------------------------
	.section	.nv.constant4,"a",@progbits
	.align	8
	.align		8
.nv.constant4:
        /*0000*/ 	.dword	vprintf
	.align		8
        /*0008*/ 	.dword	$str


//--------------------- .text._Z9helloCUDAv       --------------------------
	.section	.text._Z9helloCUDAv,"ax",@progbits
	.align	128
        .global         _Z9helloCUDAv
        .type           _Z9helloCUDAv,@function
        .size           _Z9helloCUDAv,(.L_x_11 - _Z9helloCUDAv)
        .other          _Z9helloCUDAv,@"STO_CUDA_ENTRY STV_DEFAULT"
_Z9helloCUDAv:
.text._Z9helloCUDAv:
[----:B------:R-:W0:Y:S01]  /*0000*/  LDC R1, c[0x0][0x37c] ;  /* 0x0000df00ff017b82 */ /* 0x000e220000000800 */
[----:B------:R-:W-:-:S07]  /*0010*/  MOV R2, 0x0 ;  /* 0x0000000000027802 */ /* 0x000fce0000000f00 */
[----:B------:R-:W-:Y:S01]  /*0020*/  BAR.SYNC.DEFER_BLOCKING 0x0 ;  /* 0x0000000000007b1d */ /* 0x000fe20000010000 */
[----:B------:R-:W-:-:S07]  /*0030*/  CS2R R6, SRZ ;  /* 0x0000000000067805 */ /* 0x000fce000001ff00 */
[----:B------:R1:W2:Y:S01]  /*0040*/  LDC.64 R8, c[0x4][R2] ;  /* 0x0100000002087b82 */ /* 0x0002a20000000a00 */
[----:B------:R-:W3:Y:S02]  /*0050*/  LDCU.64 UR4, c[0x4][0x8] ;  /* 0x01000100ff0477ac */ /* 0x000ee40008000a00 */
[----:B---3--:R-:W-:Y:S02]  /*0060*/  IMAD.U32 R4, RZ, RZ, UR4 ;  /* 0x00000004ff047e24 */ /* 0x008fe4000f8e00ff */
[----:B-1----:R-:W-:-:S07]  /*0070*/  IMAD.U32 R5, RZ, RZ, UR5 ;  /* 0x00000005ff057e24 */ /* 0x002fce000f8e00ff */
[----:B------:R-:W-:-:S07]  /*0080*/  LEPC R20, `(.L_x_0) ;  /* 0x000000001014794e */ /* 0x000fce0000000000 */
[----:B0-2---:R-:W-:Y:S05]  /*0090*/  CALL.ABS.NOINC R8 ;  /* 0x0000000008007343 */ /* 0x005fea0003c00000 */
.L_x_0:
[----:B------:R-:W-:Y:S05]  /*00a0*/  WARPSYNC.ALL ;  /* 0x0000000000007948 */ /* 0x000fea0003800000 */
[----:B------:R0:W1:Y:S08]  /*00b0*/  LDC.64 R8, c[0x4][R2] ;  /* 0x0100000002087b82 */ /* 0x0000700000000a00 */
[----:B------:R-:W-:Y:S01]  /*00c0*/  BAR.SYNC.DEFER_BLOCKING 0x0 ;  /* 0x0000000000007b1d */ /* 0x000fe20000010000 */
[----:B------:R-:W-:-:S05]  /*00d0*/  CS2R R6, SRZ ;  /* 0x0000000000067805 */ /* 0x000fca000001ff00 */
[----:B------:R-:W2:Y:S02]  /*00e0*/  LDCU.64 UR4, c[0x4][0x8] ;  /* 0x01000100ff0477ac */ /* 0x000ea40008000a00 */
[----:B--2---:R-:W-:Y:S02]  /*00f0*/  IMAD.U32 R4, RZ, RZ, UR4 ;  /* 0x00000004ff047e24 */ /* 0x004fe4000f8e00ff */
[----:B0-----:R-:W-:-:S07]  /*0100*/  IMAD.U32 R5, RZ, RZ, UR5 ;  /* 0x00000005ff057e24 */ /* 0x001fce000f8e00ff */
[----:B------:R-:W-:-:S07]  /*0110*/  LEPC R20, `(.L_x_1) ;  /* 0x000000001014794e */ /* 0x000fce0000000000 */
[----:B-1----:R-:W-:Y:S05]  /*0120*/  CALL.ABS.NOINC R8 ;  /* 0x0000000008007343 */ /* 0x002fea0003c00000 */
.L_x_1:
        /* <DEDUP_REMOVED lines=9> */
.L_x_2:
        /* <DEDUP_REMOVED lines=9> */
.L_x_3:
        /* <DEDUP_REMOVED lines=9> */
.L_x_4:
        /* <DEDUP_REMOVED lines=9> */
.L_x_5:
        /* <DEDUP_REMOVED lines=9> */
.L_x_6:
        /* <DEDUP_REMOVED lines=9> */
.L_x_7:
        /* <DEDUP_REMOVED lines=9> */
.L_x_8:
[----:B------:R-:W-:Y:S05]  /*0520*/  WARPSYNC.ALL ;  /* 0x0000000000007948 */ /* 0x000fea0003800000 */
[----:B------:R-:W0:Y:S08]  /*0530*/  LDC.64 R2, c[0x4][R2] ;  /* 0x0100000002027b82 */ /* 0x000e300000000a00 */
[----:B------:R-:W-:Y:S01]  /*0540*/  BAR.SYNC.DEFER_BLOCKING 0x0 ;  /* 0x0000000000007b1d */ /* 0x000fe20000010000 */
[----:B------:R-:W-:-:S05]  /*0550*/  CS2R R6, SRZ ;  /* 0x0000000000067805 */ /* 0x000fca000001ff00 */
[----:B------:R-:W1:Y:S02]  /*0560*/  LDCU.64 UR4, c[0x4][0x8] ;  /* 0x01000100ff0477ac */ /* 0x000e640008000a00 */
[----:B-1----:R-:W-:Y:S02]  /*0570*/  IMAD.U32 R4, RZ, RZ, UR4 ;  /* 0x00000004ff047e24 */ /* 0x002fe4000f8e00ff */
[----:B------:R-:W-:-:S07]  /*0580*/  IMAD.U32 R5, RZ, RZ, UR5 ;  /* 0x00000005ff057e24 */ /* 0x000fce000f8e00ff */
[----:B------:R-:W-:-:S07]  /*0590*/  LEPC R20, `(.L_x_9) ;  /* 0x000000001014794e */ /* 0x000fce0000000000 */
[----:B0-----:R-:W-:Y:S05]  /*05a0*/  CALL.ABS.NOINC R2 ;  /* 0x0000000002007343 */ /* 0x001fea0003c00000 */
.L_x_9:
[----:B------:R-:W-:Y:S05]  /*05b0*/  EXIT ;  /* 0x000000000000794d */ /* 0x000fea0003800000 */
.L_x_10:
[----:B------:R-:W-:-:S00]  /*05c0*/  BRA `(.L_x_10) ;  /* 0xfffffffc00fc7947 */ /* 0x000fc0000383ffff */
[----:B------:R-:W-:-:S00]  /*05d0*/  NOP ;  /* 0x0000000000007918 */ /* 0x000fc00000000000 */
        /* <DEDUP_REMOVED lines=10> */
.L_x_11:


//--------------------- .nv.global.init           --------------------------
	.section	.nv.global.init,"aw",@progbits
.nv.global.init:
	.type		$str,@object
	.size		$str,(.L_0 - $str)
$str:
        /*0000*/ 	.byte	0x48, 0x65, 0x6c, 0x6c, 0x6f, 0x2c, 0x20, 0x43, 0x55, 0x44, 0x41, 0x21, 0x0a, 0x00
.L_0:


//--------------------- .nv.shared.reserved.0     --------------------------
	.section	.nv.shared.reserved.0,"aw",@nobits
	.weak		__nv_reservedSMEM_offset_0_alias
	.size		__nv_reservedSMEM_offset_0_alias, 0, 64
	.other		__nv_reservedSMEM_offset_0_alias,@"STO_CUDA_RESERVED_SHARED STV_DEFAULT"
__nv_reservedSMEM_offset_0_alias:
	.zero		0
	.zero		64


//--------------------- .nv.constant0._Z9helloCUDAv --------------------------
	.section	.nv.constant0._Z9helloCUDAv,"a",@progbits
	.sectionflags	@""
	.align	4
.nv.constant0._Z9helloCUDAv:
	.zero		896


//--------------------- SYMBOLS --------------------------

	.type		.nv.reservedSmem.offset0,@object
	.size		.nv.reservedSmem.offset0,0x4
	.type		vprintf,@function
